//
// Generated by NVIDIA NVVM Compiler
//
// Compiler Build ID: CL-36424714
// Cuda compilation tools, release 13.0, V13.0.88
// Based on NVVM 20.0.0
//

.version 9.0
.target sm_100
.address_size 64

	// .globl	_Z22print_details_of_warpsv
.extern .func  (.param .b32 func_retval0) vprintf
(
	.param .b64 vprintf_param_0,
	.param .b64 vprintf_param_1
)
;
.global .align 1 .b8 $str[70] = {116, 105, 100, 32, 58, 32, 37, 100, 44, 32, 98, 105, 100, 46, 120, 32, 58, 32, 37, 100, 44, 32, 98, 105, 100, 46, 121, 32, 58, 32, 37, 100, 44, 32, 103, 105, 100, 32, 58, 32, 37, 100, 44, 32, 119, 97, 114, 112, 95, 105, 100, 32, 58, 32, 37, 100, 44, 32, 103, 98, 105, 100, 32, 58, 32, 37, 100, 32, 10};

.visible .entry _Z22print_details_of_warpsv()
{
	.local .align 8 .b8 	__local_depot0[24];
	.reg .b64 	%SP;
	.reg .b64 	%SPL;
	.reg .b32 	%r<11>;
	.reg .b64 	%rd<5>;

	mov.u64 	%SPL, __local_depot0;
	cvta.local.u64 	%SP, %SPL;
	add.u64 	%rd1, %SP, 0;
	add.u64 	%rd2, %SPL, 0;
	mov.u32 	%r1, %ctaid.y;
	mov.u32 	%r2, %nctaid.x;
	mov.u32 	%r3, %ntid.x;
	mov.u32 	%r4, %ctaid.x;
	mov.u32 	%r5, %tid.x;
	mad.lo.s32 	%r6, %r1, %r2, %r4;
	mad.lo.s32 	%r7, %r6, %r3, %r5;
	shr.u32 	%r8, %r5, 5;
	st.local.v2.u32 	[%rd2], {%r5, %r4};
	st.local.v2.u32 	[%rd2+8], {%r1, %r7};
	st.local.v2.u32 	[%rd2+16], {%r8, %r6};
	mov.u64 	%rd3, $str;
	cvta.global.u64 	%rd4, %rd3;
	{ // callseq 0, 0
	.param .b64 param0;
	st.param.b64 	[param0], %rd4;
	.param .b64 param1;
	st.param.b64 	[param1], %rd1;
	.param .b32 retval0;
	call.uni (retval0), 
	vprintf, 
	(
	param0, 
	param1
	);
	ld.param.b32 	%r9, [retval0];
	} // callseq 0
	ret;

}


// ===== COMPILED SASS (sm_100) =====

	.target	sm_100

	.elftype	@"ET_EXEC"


//--------------------- .note.nv.tkinfo           --------------------------
	.section	.note.nv.tkinfo,"",@"SHT_NOTE"
	.sectionflags	@"SHF_NOTE_NV_TKINFO"
	.tkinfo
        /*0018*/ 	.word	0x00000002
        /*0030*/ 	.string	""
        /*0030*/ 	.string	"ptxas"
        /*0030*/ 	.string	"Cuda compilation tools, release 13.0, V13.0.88"
        /*0030*/ 	.string	"Build cuda_13.0.r13.0/compiler.36424714_0"
        /*0030*/ 	.string	"-arch sm_100 -m 64 "



//--------------------- .note.nv.cuinfo           --------------------------
	.section	.note.nv.cuinfo,"",@"SHT_NOTE"
	.sectionflags	@"SHF_NOTE_NV_CUINFO"
        /*0018*/ 	.short	0x0002
        /*001a*/ 	.short	0x0064
        /*001c*/ 	.short	0x0082
	.zero		2


//--------------------- .nv.info                  --------------------------
	.section	.nv.info,"",@"SHT_CUDA_INFO"
	.align	4


	//----- nvinfo : EIATTR_REGCOUNT
	.align		4
        /*0000*/ 	.byte	0x04, 0x2f
        /*0002*/ 	.short	(.L_2 - .L_1)
	.align		4
.L_1:
        /*0004*/ 	.word	index@(_Z22print_details_of_warpsv)
        /*0008*/ 	.word	0x00000018


	//----- nvinfo : EIATTR_FRAME_SIZE
	.align		4
.L_2:
        /*000c*/ 	.byte	0x04, 0x11
        /*000e*/ 	.short	(.L_4 - .L_3)
	.align		4
.L_3:
        /*0010*/ 	.word	index@(_Z22print_details_of_warpsv)
        /*0014*/ 	.word	0x00000018


	//----- nvinfo : EIATTR_MIN_STACK_SIZE
	.align		4
.L_4:
        /*0018*/ 	.byte	0x04, 0x12
        /*001a*/ 	.short	(.L_6 - .L_5)
	.align		4
.L_5:
        /*001c*/ 	.word	index@(_Z22print_details_of_warpsv)
        /*0020*/ 	.word	0x00000018
.L_6:


//--------------------- .nv.compat                --------------------------
	.section	.nv.compat,"",@"SHT_CUDA_COMPAT_INFO"
	.align	4
        /*0000*/ 	.byte	0x02, 0x09, 0x00, 0x00, 0x02, 0x02, 0x01, 0x00, 0x02, 0x05, 0x05, 0x00, 0x03, 0x07, 0x01, 0x01
        /*0010*/ 	.byte	0x02, 0x03, 0x00, 0x00, 0x02, 0x06, 0x01, 0x00, 0x04, 0x0b, 0x08, 0x00, 0x09, 0x00, 0x00, 0x00
        /*0020*/ 	.byte	0x00, 0x00, 0x00, 0x00


//--------------------- .nv.info._Z22print_details_of_warpsv --------------------------
	.section	.nv.info._Z22print_details_of_warpsv,"",@"SHT_CUDA_INFO"
	.sectionflags	@""
	.align	4


	//----- nvinfo : EIATTR_CUDA_API_VERSION
	.align		4
        /*0000*/ 	.byte	0x04, 0x37
        /*0002*/ 	.short	(.L_8 - .L_7)
.L_7:
        /*0004*/ 	.word	0x00000082


	//----- nvinfo : EIATTR_SPARSE_MMA_MASK
	.align		4
.L_8:
        /*0008*/ 	.byte	0x03, 0x50
        /*000a*/ 	.short	0x0000


	//----- nvinfo : EIATTR_MAXREG_COUNT
	.align		4
        /*000c*/ 	.byte	0x03, 0x1b
        /*000e*/ 	.short	0x00ff


	//----- nvinfo : EIATTR_EXTERNS
	.align		4
        /*0010*/ 	.byte	0x04, 0x0f
        /*0012*/ 	.short	(.L_10 - .L_9)


	//   ....[0]....
	.align		4
.L_9:
        /*0014*/ 	.word	index@(vprintf)


	//----- nvinfo : EIATTR_MERCURY_ISA_VERSION
	.align		4
.L_10:
        /*0018*/ 	.byte	0x03, 0x5f
        /*001a*/ 	.short	0x0101


	//----- nvinfo : EIATTR_VRC_CTA_INIT_COUNT
	.align		4
        /*001c*/ 	.byte	0x02, 0x4a
	.zero		1
	.zero		1


	//----- nvinfo : EIATTR_SYSCALL_OFFSETS
	.align		4
        /*0020*/ 	.byte	0x04, 0x46
        /*0022*/ 	.short	(.L_12 - .L_11)


	//   ....[0]....
.L_11:
        /*0024*/ 	.word	0x00000170


	//----- nvinfo : EIATTR_EXIT_INSTR_OFFSETS
	.align		4
.L_12:
        /*0028*/ 	.byte	0x04, 0x1c
        /*002a*/ 	.short	(.L_14 - .L_13)


	//   ....[0]....
.L_13:
        /*002c*/ 	.word	0x00000180


	//----- nvinfo : EIATTR_SW_WAR
	.align		4
.L_14:
        /*0030*/ 	.byte	0x04, 0x36
        /*0032*/ 	.short	(.L_16 - .L_15)
.L_15:
        /*0034*/ 	.word	0x00000008
.L_16:


//--------------------- .nv.callgraph             --------------------------
	.section	.nv.callgraph,"",@"SHT_CUDA_CALLGRAPH"
	.align	4
	.sectionentsize	8
	.align		4
        /*0000*/ 	.word	0x00000000
	.align		4
        /*0004*/ 	.word	0xffffffff
	.align		4
        /*0008*/ 	.word	index@(_Z22print_details_of_warpsv)
	.align		4
        /*000c*/ 	.word	index@(vprintf)
	.align		4
        /*0010*/ 	.word	0x00000000
	.align		4
        /*0014*/ 	.word	0xfffffffe
	.align		4
        /*0018*/ 	.word	0x00000000
	.align		4
        /*001c*/ 	.word	0xfffffffd
	.align		4
        /*0020*/ 	.word	0x00000000
	.align		4
        /*0024*/ 	.word	0xfffffffc


//--------------------- .nv.constant4             --------------------------
	.section	.nv.constant4,"a",@progbits
	.align	8
	.align		8
.nv.constant4:
        /*0000*/ 	.dword	vprintf
	.align		8
        /*0008*/ 	.dword	$str


//--------------------- .text._Z22print_details_of_warpsv --------------------------
	.section	.text._Z22print_details_of_warpsv,"ax",@progbits
	.align	128
        .global         _Z22print_details_of_warpsv
        .type           _Z22print_details_of_warpsv,@function
        .size           _Z22print_details_of_warpsv,(.L_x_2 - _Z22print_details_of_warpsv)
        .other          _Z22print_details_of_warpsv,@"STO_CUDA_ENTRY STV_DEFAULT"
_Z22print_details_of_warpsv:
.text._Z22print_details_of_warpsv:
[----:B------:R-:W0:Y:S01]  /*0000*/  LDC R1, c[0x0][0x37c] ;  /* 0x0000df00ff017b82 */ /* 0x000e220000000800 */
[----:B------:R-:W1:Y:S01]  /*0010*/  S2R R10, SR_CTAID.Y ;  /* 0x00000000000a7919 */ /* 0x000e620000002600 */
[----:B------:R-:W2:Y:S01]  /*0020*/  LDCU UR5, c[0x0][0x2fc] ;  /* 0x00005f80ff0577ac */ /* 0x000ea20008000800 */
[----:B0-----:R-:W-:Y:S01]  /*0030*/  VIADD R1, R1, 0xffffffe8 ;  /* 0xffffffe801017836 */ /* 0x001fe20000000000 */
[----:B------:R-:W-:Y:S01]  /*0040*/  MOV R0, 0x0 ;  /* 0x0000000000007802 */ /* 0x000fe20000000f00 */
[----:B------:R-:W1:Y:S01]  /*0050*/  S2R R13, SR_CTAID.X ;  /* 0x00000000000d7919 */ /* 0x000e620000002500 */
[----:B------:R-:W1:Y:S02]  /*0060*/  LDCU UR4, c[0x0][0x370] ;  /* 0x00006e00ff0477ac */ /* 0x000e640008000800 */
[----:B------:R0:W3:Y:S01]  /*0070*/  LDC.64 R8, c[0x4][R0] ;  /* 0x0100000000087b82 */ /* 0x0000e20000000a00 */
[----:B------:R-:W4:Y:S01]  /*0080*/  S2R R12, SR_TID.X ;  /* 0x00000000000c7919 */ /* 0x000f220000002100 */
[----:B------:R-:W5:Y:S01]  /*0090*/  LDCU UR6, c[0x0][0x360] ;  /* 0x00006c00ff0677ac */ /* 0x000f620008000800 */
[----:B-1----:R-:W-:Y:S01]  /*00a0*/  IMAD R3, R10, UR4, R13 ;  /* 0x000000040a037c24 */ /* 0x002fe2000f8e020d */
[----:B------:R-:W1:Y:S01]  /*00b0*/  LDCU UR4, c[0x0][0x2f8] ;  /* 0x00005f00ff0477ac */ /* 0x000e620008000800 */
[----:B----4-:R-:W-:-:S02]  /*00c0*/  SHF.R.U32.HI R2, RZ, 0x5, R12 ;  /* 0x00000005ff027819 */ /* 0x010fc4000001160c */
[----:B-----5:R-:W-:Y:S01]  /*00d0*/  IMAD R11, R3, UR6, R12 ;  /* 0x00000006030b7c24 */ /* 0x020fe2000f8e020c */
[----:B------:R0:W-:Y:S01]  /*00e0*/  STL.64 [R1], R12 ;  /* 0x0000000c01007387 */ /* 0x0001e20000100a00 */
[----:B------:R-:W4:Y:S03]  /*00f0*/  LDCU.64 UR6, c[0x4][0x8] ;  /* 0x01000100ff0677ac */ /* 0x000f260008000a00 */
[----:B------:R0:W-:Y:S04]  /*0100*/  STL.64 [R1+0x10], R2 ;  /* 0x0000100201007387 */ /* 0x0001e80000100a00 */
[----:B------:R0:W-:Y:S01]  /*0110*/  STL.64 [R1+0x8], R10 ;  /* 0x0000080a01007387 */ /* 0x0001e20000100a00 */
[----:B-1----:R-:W-:-:S05]  /*0120*/  IADD3 R6, P0, PT, R1, UR4, RZ ;  /* 0x0000000401067c10 */ /* 0x002fca000ff1e0ff */
[----:B--2---:R-:W-:Y:S01]  /*0130*/  IMAD.X R7, RZ, RZ, UR5, P0 ;  /* 0x00000005ff077e24 */ /* 0x004fe200080e06ff */
[----:B----4-:R-:W-:Y:S01]  /*0140*/  MOV R5, UR7 ;  /* 0x0000000700057c02 */ /* 0x010fe20008000f00 */
[----:B0--3--:R-:W-:-:S07]  /*0150*/  IMAD.U32 R4, RZ, RZ, UR6 ;  /* 0x00000006ff047e24 */ /* 0x009fce000f8e00ff */
[----:B------:R-:W-:-:S07]  /*0160*/  LEPC R20, `(.L_x_0) ;  /* 0x000000001014794e */ /* 0x000fce0000000000 */
[----:B------:R-:W-:Y:S05]  /*0170*/  CALL.ABS.NOINC R8 ;  /* 0x0000000008007343 */ /* 0x000fea0003c00000 */
.L_x_0:
[----:B------:R-:W-:Y:S05]  /*0180*/  EXIT ;  /* 0x000000000000794d */ /* 0x000fea0003800000 */
.L_x_1:
[----:B------:R-:W-:-:S00]  /*0190*/  BRA `(.L_x_1) ;  /* 0xfffffffc00fc7947 */ /* 0x000fc0000383ffff */
[----:B------:R-:W-:-:S00]  /*01a0*/  NOP ;  /* 0x0000000000007918 */ /* 0x000fc00000000000 */
        /* <DEDUP_REMOVED lines=13> */
.L_x_2:


//--------------------- .nv.global.init           --------------------------
	.section	.nv.global.init,"aw",@progbits
.nv.global.init:
	.type		$str,@object
	.size		$str,(.L_0 - $str)
$str:
        /*0000*/ 	.byte	0x74, 0x69, 0x64, 0x20, 0x3a, 0x20, 0x25, 0x64, 0x2c, 0x20, 0x62, 0x69, 0x64, 0x2e, 0x78, 0x20
        /*0010*/ 	.byte	0x3a, 0x20, 0x25, 0x64, 0x2c, 0x20, 0x62, 0x69, 0x64, 0x2e, 0x79, 0x20, 0x3a, 0x20, 0x25, 0x64
        /*0020*/ 	.byte	0x2c, 0x20, 0x67, 0x69, 0x64, 0x20, 0x3a, 0x20, 0x25, 0x64, 0x2c, 0x20, 0x77, 0x61, 0x72, 0x70
        /*0030*/ 	.byte	0x5f, 0x69, 0x64, 0x20, 0x3a, 0x20, 0x25, 0x64, 0x2c, 0x20, 0x67, 0x62, 0x69, 0x64, 0x20, 0x3a
        /*0040*/ 	.byte	0x20, 0x25, 0x64, 0x20, 0x0a, 0x00
.L_0:


//--------------------- .nv.shared.reserved.0     --------------------------
	.section	.nv.shared.reserved.0,"aw",@nobits
	.weak		__nv_reservedSMEM_offset_0_alias
	.size		__nv_reservedSMEM_offset_0_alias, 0, 64
	.other		__nv_reservedSMEM_offset_0_alias,@"STO_CUDA_RESERVED_SHARED STV_DEFAULT"
__nv_reservedSMEM_offset_0_alias:
	.zero		0
	.zero		64


//--------------------- .nv.constant0._Z22print_details_of_warpsv --------------------------
	.section	.nv.constant0._Z22print_details_of_warpsv,"a",@progbits
	.sectionflags	@""
	.align	4
.nv.constant0._Z22print_details_of_warpsv:
	.zero		896


//--------------------- SYMBOLS --------------------------

	.type		.nv.reservedSmem.offset0,@object
	.size		.nv.reservedSmem.offset0,0x4
	.type		vprintf,@function
